//
// Generated by NVIDIA NVVM Compiler
//
// Compiler Build ID: CL-36424714
// Cuda compilation tools, release 13.0, V13.0.88
// Based on NVVM 20.0.0
//

.version 9.0
.target sm_100
.address_size 64

	// .globl	_Z9matrixMulPKiS0_Pii

.visible .entry _Z9matrixMulPKiS0_Pii(
	.param .u64 .ptr .align 1 _Z9matrixMulPKiS0_Pii_param_0,
	.param .u64 .ptr .align 1 _Z9matrixMulPKiS0_Pii_param_1,
	.param .u64 .ptr .align 1 _Z9matrixMulPKiS0_Pii_param_2,
	.param .u32 _Z9matrixMulPKiS0_Pii_param_3
)
{
	.reg .pred 	%p<10>;
	.reg .b32 	%r<95>;
	.reg .b64 	%rd<66>;

	ld.param.u64 	%rd14, [_Z9matrixMulPKiS0_Pii_param_0];
	ld.param.u64 	%rd15, [_Z9matrixMulPKiS0_Pii_param_1];
	ld.param.u64 	%rd16, [_Z9matrixMulPKiS0_Pii_param_2];
	ld.param.u32 	%r23, [_Z9matrixMulPKiS0_Pii_param_3];
	cvta.to.global.u64 	%rd1, %rd15;
	cvta.to.global.u64 	%rd2, %rd14;
	cvta.to.global.u64 	%rd17, %rd16;
	mov.u32 	%r24, %tid.y;
	mov.u32 	%r25, %ntid.y;
	mov.u32 	%r26, %ctaid.y;
	mad.lo.s32 	%r27, %r25, %r26, %r24;
	mov.u32 	%r28, %tid.x;
	mov.u32 	%r29, %ntid.x;
	mov.u32 	%r30, %ctaid.x;
	mad.lo.s32 	%r1, %r29, %r30, %r28;
	mul.lo.s32 	%r2, %r23, %r27;
	add.s32 	%r31, %r2, %r1;
	mul.wide.s32 	%rd18, %r31, 4;
	add.s64 	%rd3, %rd17, %rd18;
	mov.b32 	%r32, 0;
	st.global.u32 	[%rd3], %r32;
	setp.lt.s32 	%p1, %r23, 1;
	@%p1 bra 	$L__BB0_12;
	and.b32  	%r3, %r23, 7;
	setp.lt.u32 	%p2, %r23, 8;
	mov.b32 	%r89, 0;
	mov.u32 	%r92, %r89;
	@%p2 bra 	$L__BB0_4;
	and.b32  	%r35, %r23, 2147483640;
	neg.s32 	%r87, %r35;
	mul.wide.u32 	%rd19, %r23, 4;
	add.s64 	%rd4, %rd1, %rd19;
	mul.wide.u32 	%rd20, %r23, 8;
	add.s64 	%rd5, %rd1, %rd20;
	mul.wide.u32 	%rd21, %r23, 12;
	add.s64 	%rd6, %rd1, %rd21;
	mul.wide.u32 	%rd22, %r23, 16;
	add.s64 	%rd7, %rd1, %rd22;
	mul.wide.u32 	%rd23, %r23, 20;
	add.s64 	%rd8, %rd1, %rd23;
	mul.wide.u32 	%rd24, %r23, 24;
	add.s64 	%rd9, %rd1, %rd24;
	mul.wide.u32 	%rd25, %r23, 28;
	add.s64 	%rd10, %rd1, %rd25;
	mul.wide.u32 	%rd26, %r2, 4;
	add.s64 	%rd27, %rd26, %rd2;
	add.s64 	%rd65, %rd27, 16;
	mov.b32 	%r89, 0;
	mov.u32 	%r86, %r1;
$L__BB0_3:
	.pragma "nounroll";
	and.b32  	%r92, %r23, 2147483640;
	mul.wide.s32 	%rd28, %r86, 4;
	add.s64 	%rd29, %rd4, %rd28;
	add.s64 	%rd30, %rd5, %rd28;
	add.s64 	%rd31, %rd6, %rd28;
	add.s64 	%rd32, %rd7, %rd28;
	add.s64 	%rd33, %rd8, %rd28;
	add.s64 	%rd34, %rd9, %rd28;
	add.s64 	%rd35, %rd10, %rd28;
	add.s64 	%rd36, %rd1, %rd28;
	ld.global.u32 	%r36, [%rd65+-16];
	ld.global.u32 	%r37, [%rd36];
	mad.lo.s32 	%r38, %r37, %r36, %r89;
	st.global.u32 	[%rd3], %r38;
	ld.global.u32 	%r39, [%rd65+-12];
	ld.global.u32 	%r40, [%rd29];
	mad.lo.s32 	%r41, %r40, %r39, %r38;
	st.global.u32 	[%rd3], %r41;
	ld.global.u32 	%r42, [%rd65+-8];
	ld.global.u32 	%r43, [%rd30];
	mad.lo.s32 	%r44, %r43, %r42, %r41;
	st.global.u32 	[%rd3], %r44;
	ld.global.u32 	%r45, [%rd65+-4];
	ld.global.u32 	%r46, [%rd31];
	mad.lo.s32 	%r47, %r46, %r45, %r44;
	st.global.u32 	[%rd3], %r47;
	ld.global.u32 	%r48, [%rd65];
	ld.global.u32 	%r49, [%rd32];
	mad.lo.s32 	%r50, %r49, %r48, %r47;
	st.global.u32 	[%rd3], %r50;
	ld.global.u32 	%r51, [%rd65+4];
	ld.global.u32 	%r52, [%rd33];
	mad.lo.s32 	%r53, %r52, %r51, %r50;
	st.global.u32 	[%rd3], %r53;
	ld.global.u32 	%r54, [%rd65+8];
	ld.global.u32 	%r55, [%rd34];
	mad.lo.s32 	%r56, %r55, %r54, %r53;
	st.global.u32 	[%rd3], %r56;
	ld.global.u32 	%r57, [%rd65+12];
	ld.global.u32 	%r58, [%rd35];
	mad.lo.s32 	%r89, %r58, %r57, %r56;
	st.global.u32 	[%rd3], %r89;
	add.s32 	%r87, %r87, 8;
	shl.b32 	%r59, %r23, 3;
	add.s32 	%r86, %r86, %r59;
	add.s64 	%rd65, %rd65, 32;
	setp.ne.s32 	%p3, %r87, 0;
	@%p3 bra 	$L__BB0_3;
$L__BB0_4:
	setp.eq.s32 	%p4, %r3, 0;
	@%p4 bra 	$L__BB0_12;
	and.b32  	%r14, %r23, 3;
	setp.lt.u32 	%p5, %r3, 4;
	@%p5 bra 	$L__BB0_7;
	add.s32 	%r60, %r92, %r2;
	mul.wide.u32 	%rd37, %r60, 4;
	add.s64 	%rd38, %rd2, %rd37;
	ld.global.u32 	%r61, [%rd38];
	mad.lo.s32 	%r62, %r92, %r23, %r1;
	mul.wide.s32 	%rd39, %r62, 4;
	add.s64 	%rd40, %rd1, %rd39;
	ld.global.u32 	%r63, [%rd40];
	mad.lo.s32 	%r64, %r63, %r61, %r89;
	st.global.u32 	[%rd3], %r64;
	cvt.u64.u32 	%rd41, %r2;
	cvt.u64.u32 	%rd42, %r92;
	add.s64 	%rd43, %rd42, %rd41;
	shl.b64 	%rd44, %rd43, 2;
	add.s64 	%rd45, %rd2, %rd44;
	ld.global.u32 	%r65, [%rd45+4];
	mul.wide.u32 	%rd46, %r23, 4;
	add.s64 	%rd47, %rd40, %rd46;
	ld.global.u32 	%r66, [%rd47];
	mad.lo.s32 	%r67, %r66, %r65, %r64;
	st.global.u32 	[%rd3], %r67;
	ld.global.u32 	%r68, [%rd45+8];
	add.s64 	%rd48, %rd47, %rd46;
	ld.global.u32 	%r69, [%rd48];
	mad.lo.s32 	%r70, %r69, %r68, %r67;
	st.global.u32 	[%rd3], %r70;
	ld.global.u32 	%r71, [%rd45+12];
	add.s64 	%rd49, %rd48, %rd46;
	ld.global.u32 	%r72, [%rd49];
	mad.lo.s32 	%r89, %r72, %r71, %r70;
	st.global.u32 	[%rd3], %r89;
	add.s32 	%r92, %r92, 4;
$L__BB0_7:
	setp.eq.s32 	%p6, %r14, 0;
	@%p6 bra 	$L__BB0_12;
	setp.eq.s32 	%p7, %r14, 1;
	@%p7 bra 	$L__BB0_10;
	add.s32 	%r73, %r92, %r2;
	mul.wide.u32 	%rd50, %r73, 4;
	add.s64 	%rd51, %rd2, %rd50;
	ld.global.u32 	%r74, [%rd51];
	mad.lo.s32 	%r75, %r92, %r23, %r1;
	mul.wide.s32 	%rd52, %r75, 4;
	add.s64 	%rd53, %rd1, %rd52;
	ld.global.u32 	%r76, [%rd53];
	mad.lo.s32 	%r77, %r76, %r74, %r89;
	st.global.u32 	[%rd3], %r77;
	cvt.u64.u32 	%rd54, %r2;
	cvt.u64.u32 	%rd55, %r92;
	add.s64 	%rd56, %rd55, %rd54;
	shl.b64 	%rd57, %rd56, 2;
	add.s64 	%rd58, %rd2, %rd57;
	ld.global.u32 	%r78, [%rd58+4];
	mul.wide.u32 	%rd59, %r23, 4;
	add.s64 	%rd60, %rd53, %rd59;
	ld.global.u32 	%r79, [%rd60];
	mad.lo.s32 	%r89, %r79, %r78, %r77;
	st.global.u32 	[%rd3], %r89;
	add.s32 	%r92, %r92, 2;
$L__BB0_10:
	and.b32  	%r80, %r23, 1;
	setp.eq.b32 	%p8, %r80, 1;
	not.pred 	%p9, %p8;
	@%p9 bra 	$L__BB0_12;
	add.s32 	%r81, %r92, %r2;
	mul.wide.u32 	%rd61, %r81, 4;
	add.s64 	%rd62, %rd2, %rd61;
	ld.global.u32 	%r82, [%rd62];
	mad.lo.s32 	%r83, %r92, %r23, %r1;
	mul.wide.s32 	%rd63, %r83, 4;
	add.s64 	%rd64, %rd1, %rd63;
	ld.global.u32 	%r84, [%rd64];
	mad.lo.s32 	%r85, %r84, %r82, %r89;
	st.global.u32 	[%rd3], %r85;
$L__BB0_12:
	ret;

}


// ===== COMPILED SASS (sm_100) =====

	.target	sm_100

	.elftype	@"ET_EXEC"


//--------------------- .note.nv.tkinfo           --------------------------
	.section	.note.nv.tkinfo,"",@"SHT_NOTE"
	.sectionflags	@"SHF_NOTE_NV_TKINFO"
	.tkinfo
        /*0018*/ 	.word	0x00000002
        /*0030*/ 	.string	""
        /*0030*/ 	.string	"ptxas"
        /*0030*/ 	.string	"Cuda compilation tools, release 13.0, V13.0.88"
        /*0030*/ 	.string	"Build cuda_13.0.r13.0/compiler.36424714_0"
        /*0030*/ 	.string	"-arch sm_100 -m 64 "



//--------------------- .note.nv.cuinfo           --------------------------
	.section	.note.nv.cuinfo,"",@"SHT_NOTE"
	.sectionflags	@"SHF_NOTE_NV_CUINFO"
        /*0018*/ 	.short	0x0002
        /*001a*/ 	.short	0x0064
        /*001c*/ 	.short	0x0082
	.zero		2


//--------------------- .nv.info                  --------------------------
	.section	.nv.info,"",@"SHT_CUDA_INFO"
	.align	4


	//----- nvinfo : EIATTR_REGCOUNT
	.align		4
        /*0000*/ 	.byte	0x04, 0x2f
        /*0002*/ 	.short	(.L_1 - .L_0)
	.align		4
.L_0:
        /*0004*/ 	.word	index@(_Z9matrixMulPKiS0_Pii)
        /*0008*/ 	.word	0x00000018


	//----- nvinfo : EIATTR_FRAME_SIZE
	.align		4
.L_1:
        /*000c*/ 	.byte	0x04, 0x11
        /*000e*/ 	.short	(.L_3 - .L_2)
	.align		4
.L_2:
        /*0010*/ 	.word	index@(_Z9matrixMulPKiS0_Pii)
        /*0014*/ 	.word	0x00000000


	//----- nvinfo : EIATTR_MIN_STACK_SIZE
	.align		4
.L_3:
        /*0018*/ 	.byte	0x04, 0x12
        /*001a*/ 	.short	(.L_5 - .L_4)
	.align		4
.L_4:
        /*001c*/ 	.word	index@(_Z9matrixMulPKiS0_Pii)
        /*0020*/ 	.word	0x00000000
.L_5:


//--------------------- .nv.compat                --------------------------
	.section	.nv.compat,"",@"SHT_CUDA_COMPAT_INFO"
	.align	4
        /*0000*/ 	.byte	0x02, 0x09, 0x00, 0x00, 0x02, 0x02, 0x01, 0x00, 0x02, 0x05, 0x05, 0x00, 0x03, 0x07, 0x01, 0x01
        /*0010*/ 	.byte	0x02, 0x03, 0x00, 0x00, 0x02, 0x06, 0x01, 0x00, 0x04, 0x0b, 0x08, 0x00, 0x09, 0x00, 0x00, 0x00
        /*0020*/ 	.byte	0x00, 0x00, 0x00, 0x00


//--------------------- .nv.info._Z9matrixMulPKiS0_Pii --------------------------
	.section	.nv.info._Z9matrixMulPKiS0_Pii,"",@"SHT_CUDA_INFO"
	.sectionflags	@""
	.align	4


	//----- nvinfo : EIATTR_CUDA_API_VERSION
	.align		4
        /*0000*/ 	.byte	0x04, 0x37
        /*0002*/ 	.short	(.L_7 - .L_6)
.L_6:
        /*0004*/ 	.word	0x00000082


	//----- nvinfo : EIATTR_KPARAM_INFO
	.align		4
.L_7:
        /*0008*/ 	.byte	0x04, 0x17
        /*000a*/ 	.short	(.L_9 - .L_8)
.L_8:
        /*000c*/ 	.word	0x00000000
        /*0010*/ 	.short	0x0003
        /*0012*/ 	.short	0x0018
        /*0014*/ 	.byte	0x00, 0xf0, 0x11, 0x00


	//----- nvinfo : EIATTR_KPARAM_INFO
	.align		4
.L_9:
        /*0018*/ 	.byte	0x04, 0x17
        /*001a*/ 	.short	(.L_11 - .L_10)
.L_10:
        /*001c*/ 	.word	0x00000000
        /*0020*/ 	.short	0x0002
        /*0022*/ 	.short	0x0010
        /*0024*/ 	.byte	0x00, 0xf5, 0x21, 0x00


	//----- nvinfo : EIATTR_KPARAM_INFO
	.align		4
.L_11:
        /*0028*/ 	.byte	0x04, 0x17
        /*002a*/ 	.short	(.L_13 - .L_12)
.L_12:
        /*002c*/ 	.word	0x00000000
        /*0030*/ 	.short	0x0001
        /*0032*/ 	.short	0x0008
        /*0034*/ 	.byte	0x00, 0xf5, 0x21, 0x00


	//----- nvinfo : EIATTR_KPARAM_INFO
	.align		4
.L_13:
        /*0038*/ 	.byte	0x04, 0x17
        /*003a*/ 	.short	(.L_15 - .L_14)
.L_14:
        /*003c*/ 	.word	0x00000000
        /*0040*/ 	.short	0x0000
        /*0042*/ 	.short	0x0000
        /*0044*/ 	.byte	0x00, 0xf5, 0x21, 0x00


	//----- nvinfo : EIATTR_SPARSE_MMA_MASK
	.align		4
.L_15:
        /*0048*/ 	.byte	0x03, 0x50
        /*004a*/ 	.short	0x0000


	//----- nvinfo : EIATTR_MAXREG_COUNT
	.align		4
        /*004c*/ 	.byte	0x03, 0x1b
        /*004e*/ 	.short	0x00ff


	//----- nvinfo : EIATTR_MERCURY_ISA_VERSION
	.align		4
        /*0050*/ 	.byte	0x03, 0x5f
        /*0052*/ 	.short	0x0101


	//----- nvinfo : EIATTR_VRC_CTA_INIT_COUNT
	.align		4
        /*0054*/ 	.byte	0x02, 0x4a
	.zero		1
	.zero		1


	//----- nvinfo : EIATTR_EXIT_INSTR_OFFSETS
	.align		4
        /*0058*/ 	.byte	0x04, 0x1c
        /*005a*/ 	.short	(.L_17 - .L_16)


	//   ....[0]....
.L_16:
        /*005c*/ 	.word	0x00000120


	//   ....[1]....
        /*0060*/ 	.word	0x00000650


	//   ....[2]....
        /*0064*/ 	.word	0x000008c0


	//   ....[3]....
        /*0068*/ 	.word	0x00000a80


	//   ....[4]....
        /*006c*/ 	.word	0x00000b30


	//----- nvinfo : EIATTR_CBANK_PARAM_SIZE
	.align		4
.L_17:
        /*0070*/ 	.byte	0x03, 0x19
        /*0072*/ 	.short	0x001c


	//----- nvinfo : EIATTR_PARAM_CBANK
	.align		4
        /*0074*/ 	.byte	0x04, 0x0a
        /*0076*/ 	.short	(.L_19 - .L_18)
	.align		4
.L_18:
        /*0078*/ 	.word	index@(.nv.constant0._Z9matrixMulPKiS0_Pii)
        /*007c*/ 	.short	0x0380
        /*007e*/ 	.short	0x001c


	//----- nvinfo : EIATTR_SW_WAR
	.align		4
.L_19:
        /*0080*/ 	.byte	0x04, 0x36
        /*0082*/ 	.short	(.L_21 - .L_20)
.L_20:
        /*0084*/ 	.word	0x00000008
.L_21:


//--------------------- .nv.callgraph             --------------------------
	.section	.nv.callgraph,"",@"SHT_CUDA_CALLGRAPH"
	.align	4
	.sectionentsize	8
	.align		4
        /*0000*/ 	.word	0x00000000
	.align		4
        /*0004*/ 	.word	0xffffffff
	.align		4
        /*0008*/ 	.word	0x00000000
	.align		4
        /*000c*/ 	.word	0xfffffffe
	.align		4
        /*0010*/ 	.word	0x00000000
	.align		4
        /*0014*/ 	.word	0xfffffffd
	.align		4
        /*0018*/ 	.word	0x00000000
	.align		4
        /*001c*/ 	.word	0xfffffffc


//--------------------- .text._Z9matrixMulPKiS0_Pii --------------------------
	.section	.text._Z9matrixMulPKiS0_Pii,"ax",@progbits
	.align	128
        .global         _Z9matrixMulPKiS0_Pii
        .type           _Z9matrixMulPKiS0_Pii,@function
        .size           _Z9matrixMulPKiS0_Pii,(.L_x_5 - _Z9matrixMulPKiS0_Pii)
        .other          _Z9matrixMulPKiS0_Pii,@"STO_CUDA_ENTRY STV_DEFAULT"
_Z9matrixMulPKiS0_Pii:
.text._Z9matrixMulPKiS0_Pii:
[----:B------:R-:W-:Y:S01]  /*0000*/  LDC R1, c[0x0][0x37c] ;  /* 0x0000df00ff017b82 */ /* 0x000fe20000000800 */
[----:B------:R-:W0:Y:S01]  /*0010*/  S2R R5, SR_TID.Y ;  /* 0x0000000000057919 */ /* 0x000e220000002200 */
[----:B------:R-:W0:Y:S06]  /*0020*/  LDCU UR4, c[0x0][0x364] ;  /* 0x00006c80ff0477ac */ /* 0x000e2c0008000800 */
[----:B------:R-:W1:Y:S01]  /*0030*/  LDC.64 R2, c[0x0][0x390] ;  /* 0x0000e400ff027b82 */ /* 0x000e620000000a00 */
[----:B------:R-:W0:Y:S01]  /*0040*/  S2R R0, SR_CTAID.Y ;  /* 0x0000000000007919 */ /* 0x000e220000002600 */
[----:B------:R-:W2:Y:S01]  /*0050*/  LDCU UR18, c[0x0][0x398] ;  /* 0x00007300ff1277ac */ /* 0x000ea20008000800 */
[----:B------:R-:W3:Y:S01]  /*0060*/  S2R R4, SR_TID.X ;  /* 0x0000000000047919 */ /* 0x000ee20000002100 */
[----:B------:R-:W3:Y:S01]  /*0070*/  LDCU UR5, c[0x0][0x360] ;  /* 0x00006c00ff0577ac */ /* 0x000ee20008000800 */
[----:B------:R-:W3:Y:S01]  /*0080*/  S2R R7, SR_CTAID.X ;  /* 0x0000000000077919 */ /* 0x000ee20000002500 */
[----:B------:R-:W4:Y:S01]  /*0090*/  LDCU.64 UR16, c[0x0][0x358] ;  /* 0x00006b00ff1077ac */ /* 0x000f220008000a00 */
[----:B--2---:R-:W-:-:S06]  /*00a0*/  UISETP.GE.AND UP0, UPT, UR18, 0x1, UPT ;  /* 0x000000011200788c */ /* 0x004fcc000bf06270 */
[----:B------:R-:W-:Y:S01]  /*00b0*/  PLOP3.LUT P0, PT, PT, PT, UP0, 0x80, 0x8 ;  /* 0x000000000008781c */ /* 0x000fe20003f0f008 */
[----:B0-----:R-:W-:-:S04]  /*00c0*/  IMAD R5, R0, UR4, R5 ;  /* 0x0000000400057c24 */ /* 0x001fc8000f8e0205 */
[----:B------:R-:W-:Y:S02]  /*00d0*/  IMAD R5, R5, UR18, RZ ;  /* 0x0000001205057c24 */ /* 0x000fe4000f8e02ff */
[----:B---3--:R-:W-:-:S05]  /*00e0*/  IMAD R0, R7, UR5, R4 ;  /* 0x0000000507007c24 */ /* 0x008fca000f8e0204 */
[----:B------:R-:W-:-:S05]  /*00f0*/  IADD3 R7, PT, PT, R0, R5, RZ ;  /* 0x0000000500077210 */ /* 0x000fca0007ffe0ff */
[----:B-1----:R-:W-:-:S05]  /*0100*/  IMAD.WIDE R2, R7, 0x4, R2 ;  /* 0x0000000407027825 */ /* 0x002fca00078e0202 */
[----:B----4-:R0:W-:Y:S01]  /*0110*/  STG.E desc[UR16][R2.64], RZ ;  /* 0x000000ff02007986 */ /* 0x0101e2000c101910 */
[----:B------:R-:W-:Y:S05]  /*0120*/  @!P0 EXIT ;  /* 0x000000000000894d */ /* 0x000fea0003800000 */
[----:B------:R-:W-:Y:S01]  /*0130*/  UISETP.GE.U32.AND UP0, UPT, UR18, 0x8, UPT ;  /* 0x000000081200788c */ /* 0x000fe2000bf06070 */
[----:B------:R-:W-:Y:S01]  /*0140*/  HFMA2 R7, -RZ, RZ, 0, 0 ;  /* 0x00000000ff077431 */ /* 0x000fe200000001ff */
[----:B------:R-:W-:-:S07]  /*0150*/  MOV R4, RZ ;  /* 0x000000ff00047202 */ /* 0x000fce0000000f00 */
[----:B------:R-:W-:Y:S05]  /*0160*/  BRA.U !UP0, `(.L_x_0) ;  /* 0x0000000508307547 */ /* 0x000fea000b800000 */
[----:B------:R-:W1:Y:S01]  /*0170*/  LDCU.128 UR20, c[0x0][0x380] ;  /* 0x00007000ff1477ac */ /* 0x000e620008000c00 */
[----:B------:R-:W-:Y:S01]  /*0180*/  MOV R4, R0 ;  /* 0x0000000000047202 */ /* 0x000fe20000000f00 */
[----:B------:R-:W-:-:S04]  /*0190*/  ULOP3.LUT UR4, UR18, 0x7ffffff8, URZ, 0xc0, !UPT ;  /* 0x7ffffff812047892 */ /* 0x000fc8000f8ec0ff */
[----:B------:R-:W-:Y:S01]  /*01a0*/  UIADD3 UR4, UPT, UPT, -UR4, URZ, URZ ;  /* 0x000000ff04047290 */ /* 0x000fe2000fffe1ff */
[----:B-1----:R-:W-:Y:S01]  /*01b0*/  MOV R6, UR20 ;  /* 0x0000001400067c02 */ /* 0x002fe20008000f00 */
[----:B------:R-:W-:Y:S01]  /*01c0*/  UIMAD.WIDE.U32 UR6, UR18, 0xc, UR22 ;  /* 0x0000000c120678a5 */ /* 0x000fe2000f8e0016 */
[----:B------:R-:W-:Y:S01]  /*01d0*/  MOV R7, UR21 ;  /* 0x0000001500077c02 */ /* 0x000fe20008000f00 */
[----:B------:R-:W-:Y:S02]  /*01e0*/  UIMAD.WIDE.U32 UR8, UR18, 0x10, UR22 ;  /* 0x00000010120878a5 */ /* 0x000fe4000f8e0016 */
[----:B------:R-:W-:Y:S01]  /*01f0*/  UIMAD.WIDE.U32 UR10, UR18, 0x14, UR22 ;  /* 0x00000014120a78a5 */ /* 0x000fe2000f8e0016 */
[----:B------:R-:W-:Y:S01]  /*0200*/  IMAD.WIDE.U32 R6, R5, 0x4, R6 ;  /* 0x0000000405067825 */ /* 0x000fe200078e0006 */
[----:B------:R-:W-:Y:S02]  /*0210*/  UIMAD.WIDE.U32 UR12, UR18, 0x18, UR22 ;  /* 0x00000018120c78a5 */ /* 0x000fe4000f8e0016 */
[----:B------:R-:W-:Y:S01]  /*0220*/  UIMAD.WIDE.U32 UR14, UR18, 0x1c, UR22 ;  /* 0x0000001c120e78a5 */ /* 0x000fe2000f8e0016 */
[----:B------:R-:W-:-:S04]  /*0230*/  IADD3 R6, P0, PT, R6, 0x10, RZ ;  /* 0x0000001006067810 */ /* 0x000fc80007f1e0ff */
[----:B------:R-:W-:Y:S02]  /*0240*/  IADD3.X R9, PT, PT, RZ, R7, RZ, P0, !PT ;  /* 0x00000007ff097210 */ /* 0x000fe400007fe4ff */
[----:B------:R-:W-:-:S07]  /*0250*/  MOV R7, RZ ;  /* 0x000000ff00077202 */ /* 0x000fce0000000f00 */
.L_x_1:
[----:B------:R-:W-:Y:S01]  /*0260*/  HFMA2 R11, -RZ, RZ, 0, 2.384185791015625e-07 ;  /* 0x00000004ff0b7431 */ /* 0x000fe200000001ff */
[----:B------:R-:W-:-:S05]  /*0270*/  MOV R8, R6 ;  /* 0x0000000600087202 */ /* 0x000fca0000000f00 */
[----:B--2---:R-:W2:Y:S01]  /*0280*/  LDG.E R6, desc[UR16][R8.64+-0x10] ;  /* 0xfffff01008067981 */ /* 0x004ea2000c1e1900 */
[----:B------:R-:W-:-:S06]  /*0290*/  IMAD.WIDE R10, R4, R11, UR22 ;  /* 0x00000016040a7e25 */ /* 0x000fcc000f8e020b */
[----:B------:R-:W2:Y:S01]  /*02a0*/  LDG.E R10, desc[UR16][R10.64] ;  /* 0x000000100a0a7981 */ /* 0x000ea2000c1e1900 */
[----:B------:R-:W-:-:S06]  /*02b0*/  UIMAD.WIDE.U32 UR20, UR18, 0x4, UR22 ;  /* 0x00000004121478a5 */ /* 0x000fcc000f8e0016 */
[----:B------:R-:W-:Y:S02]  /*02c0*/  MOV R12, UR20 ;  /* 0x00000014000c7c02 */ /* 0x000fe40008000f00 */
[----:B------:R-:W-:Y:S01]  /*02d0*/  MOV R13, UR21 ;  /* 0x00000015000d7c02 */ /* 0x000fe20008000f00 */
[----:B--2---:R-:W-:Y:S02]  /*02e0*/  IMAD R15, R6, R10, R7 ;  /* 0x0000000a060f7224 */ /* 0x004fe400078e0207 */
[----:B------:R-:W-:-:S03]  /*02f0*/  IMAD.WIDE R6, R4, 0x4, R12 ;  /* 0x0000000404067825 */ /* 0x000fc600078e020c */
[----:B------:R1:W-:Y:S04]  /*0300*/  STG.E desc[UR16][R2.64], R15 ;  /* 0x0000000f02007986 */ /* 0x0003e8000c101910 */
[----:B------:R-:W2:Y:S04]  /*0310*/  LDG.E R6, desc[UR16][R6.64] ;  /* 0x0000001006067981 */ /* 0x000ea8000c1e1900 */
[----:B------:R-:W2:Y:S01]  /*0320*/  LDG.E R14, desc[UR16][R8.64+-0xc] ;  /* 0xfffff410080e7981 */ /* 0x000ea2000c1e1900 */
[----:B------:R-:W-:-:S06]  /*0330*/  UIMAD.WIDE.U32 UR20, UR18, 0x8, UR22 ;  /* 0x00000008121478a5 */ /* 0x000fcc000f8e0016 */
[----:B------:R-:W-:Y:S02]  /*0340*/  MOV R12, UR20 ;  /* 0x00000014000c7c02 */ /* 0x000fe40008000f00 */
[----:B------:R-:W-:-:S03]  /*0350*/  MOV R13, UR21 ;  /* 0x00000015000d7c02 */ /* 0x000fc60008000f00 */
[----:B------:R-:W-:-:S04]  /*0360*/  IMAD.WIDE R10, R4, 0x4, R12 ;  /* 0x00000004040a7825 */ /* 0x000fc800078e020c */
[----:B--2---:R-:W-:-:S05]  /*0370*/  IMAD R17, R14, R6, R15 ;  /* 0x000000060e117224 */ /* 0x004fca00078e020f */
[----:B------:R2:W-:Y:S04]  /*0380*/  STG.E desc[UR16][R2.64], R17 ;  /* 0x0000001102007986 */ /* 0x0005e8000c101910 */
[----:B------:R-:W1:Y:S04]  /*0390*/  LDG.E R10, desc[UR16][R10.64] ;  /* 0x000000100a0a7981 */ /* 0x000e68000c1e1900 */
[----:B------:R-:W1:Y:S01]  /*03a0*/  LDG.E R12, desc[UR16][R8.64+-0x8] ;  /* 0xfffff810080c7981 */ /* 0x000e62000c1e1900 */
[----:B------:R-:W-:-:S05]  /*03b0*/  HFMA2 R13, -RZ, RZ, 0, 2.384185791015625e-07 ;  /* 0x00000004ff0d7431 */ /* 0x000fca00000001ff */
[----:B------:R-:W-:-:S04]  /*03c0*/  IMAD.WIDE R6, R4, R13, UR6 ;  /* 0x0000000604067e25 */ /* 0x000fc8000f8e020d */
[----:B-1----:R-:W-:-:S05]  /*03d0*/  IMAD R15, R12, R10, R17 ;  /* 0x0000000a0c0f7224 */ /* 0x002fca00078e0211 */
[----:B------:R1:W-:Y:S04]  /*03e0*/  STG.E desc[UR16][R2.64], R15 ;  /* 0x0000000f02007986 */ /* 0x0003e8000c101910 */
[----:B------:R-:W3:Y:S04]  /*03f0*/  LDG.E R6, desc[UR16][R6.64] ;  /* 0x0000001006067981 */ /* 0x000ee8000c1e1900 */
[----:B------:R-:W3:Y:S02]  /*0400*/  LDG.E R12, desc[UR16][R8.64+-0x4] ;  /* 0xfffffc10080c7981 */ /* 0x000ee4000c1e1900 */
[----:B---3--:R-:W-:-:S02]  /*0410*/  IMAD R19, R12, R6, R15 ;  /* 0x000000060c137224 */ /* 0x008fc400078e020f */
[----:B------:R-:W-:-:S03]  /*0420*/  IMAD.WIDE R12, R4, R13, UR8 ;  /* 0x00000008040c7e25 */ /* 0x000fc6000f8e020d */
[----:B------:R3:W-:Y:S04]  /*0430*/  STG.E desc[UR16][R2.64], R19 ;  /* 0x0000001302007986 */ /* 0x0007e8000c101910 */
[----:B------:R-:W2:Y:S04]  /*0440*/  LDG.E R12, desc[UR16][R12.64] ;  /* 0x000000100c0c7981 */ /* 0x000ea8000c1e1900 */
[----:B------:R-:W2:Y:S01]  /*0450*/  LDG.E R10, desc[UR16][R8.64] ;  /* 0x00000010080a7981 */ /* 0x000ea2000c1e1900 */
[----:B------:R-:W-:Y:S02]  /*0460*/  IMAD.MOV.U32 R11, RZ, RZ, 0x4 ;  /* 0x00000004ff0b7424 */ /* 0x000fe400078e00ff */
[----:B--2---:R-:W-:-:S02]  /*0470*/  IMAD R17, R10, R12, R19 ;  /* 0x0000000c0a117224 */ /* 0x004fc400078e0213 */
[----:B------:R-:W-:-:S03]  /*0480*/  IMAD.WIDE R10, R4, R11, UR10 ;  /* 0x0000000a040a7e25 */ /* 0x000fc6000f8e020b */
[----:B------:R2:W-:Y:S04]  /*0490*/  STG.E desc[UR16][R2.64], R17 ;  /* 0x0000001102007986 */ /* 0x0005e8000c101910 */
[----:B------:R-:W4:Y:S04]  /*04a0*/  LDG.E R10, desc[UR16][R10.64] ;  /* 0x000000100a0a7981 */ /* 0x000f28000c1e1900 */
[----:B------:R-:W4:Y:S01]  /*04b0*/  LDG.E R6, desc[UR16][R8.64+0x4] ;  /* 0x0000041008067981 */ /* 0x000f22000c1e1900 */
[----:B-1----:R-:W-:-:S05]  /*04c0*/  MOV R15, 0x4 ;  /* 0x00000004000f7802 */ /* 0x002fca0000000f00 */
[----:B------:R-:W-:-:S04]  /*04d0*/  IMAD.WIDE R14, R4, R15, UR12 ;  /* 0x0000000c040e7e25 */ /* 0x000fc8000f8e020f */
[----:B----4-:R-:W-:-:S05]  /*04e0*/  IMAD R21, R6, R10, R17 ;  /* 0x0000000a06157224 */ /* 0x010fca00078e0211 */
[----:B------:R2:W-:Y:S04]  /*04f0*/  STG.E desc[UR16][R2.64], R21 ;  /* 0x0000001502007986 */ /* 0x0005e8000c101910 */
[----:B------:R-:W3:Y:S04]  /*0500*/  LDG.E R14, desc[UR16][R14.64] ;  /* 0x000000100e0e7981 */ /* 0x000ee8000c1e1900 */
[----:B------:R-:W3:Y:S01]  /*0510*/  LDG.E R6, desc[UR16][R8.64+0x8] ;  /* 0x0000081008067981 */ /* 0x000ee2000c1e1900 */
[----:B------:R-:W-:-:S05]  /*0520*/  HFMA2 R13, -RZ, RZ, 0, 2.384185791015625e-07 ;  /* 0x00000004ff0d7431 */ /* 0x000fca00000001ff */
[----:B------:R-:W-:-:S04]  /*0530*/  IMAD.WIDE R12, R4, R13, UR14 ;  /* 0x0000000e040c7e25 */ /* 0x000fc8000f8e020d */
[----:B---3--:R-:W-:-:S05]  /*0540*/  IMAD R19, R6, R14, R21 ;  /* 0x0000000e06137224 */ /* 0x008fca00078e0215 */
[----:B------:R2:W-:Y:S04]  /*0550*/  STG.E desc[UR16][R2.64], R19 ;  /* 0x0000001302007986 */ /* 0x0005e8000c101910 */
[----:B------:R-:W3:Y:S04]  /*0560*/  LDG.E R12, desc[UR16][R12.64] ;  /* 0x000000100c0c7981 */ /* 0x000ee8000c1e1900 */
[----:B------:R-:W3:Y:S01]  /*0570*/  LDG.E R6, desc[UR16][R8.64+0xc] ;  /* 0x00000c1008067981 */ /* 0x000ee2000c1e1900 */
[----:B------:R-:W-:-:S04]  /*0580*/  UIADD3 UR4, UPT, UPT, UR4, 0x8, URZ ;  /* 0x0000000804047890 */ /* 0x000fc8000fffe0ff */
[----:B------:R-:W-:Y:S01]  /*0590*/  UISETP.NE.AND UP0, UPT, UR4, URZ, UPT ;  /* 0x000000ff0400728c */ /* 0x000fe2000bf05270 */
[----:B------:R-:W-:-:S04]  /*05a0*/  MOV R11, UR18 ;  /* 0x00000012000b7c02 */ /* 0x000fc80008000f00 */
[----:B------:R-:W-:Y:S01]  /*05b0*/  LEA R4, R11, R4, 0x3 ;  /* 0x000000040b047211 */ /* 0x000fe200078e18ff */
[----:B---3--:R-:W-:-:S05]  /*05c0*/  IMAD R7, R6, R12, R19 ;  /* 0x0000000c06077224 */ /* 0x008fca00078e0213 */
[----:B------:R2:W-:Y:S01]  /*05d0*/  STG.E desc[UR16][R2.64], R7 ;  /* 0x0000000702007986 */ /* 0x0005e2000c101910 */
[----:B------:R-:W-:-:S04]  /*05e0*/  IADD3 R6, P0, PT, R8, 0x20, RZ ;  /* 0x0000002008067810 */ /* 0x000fc80007f1e0ff */
[----:B------:R-:W-:Y:S01]  /*05f0*/  IADD3.X R9, PT, PT, RZ, R9, RZ, P0, !PT ;  /* 0x00000009ff097210 */ /* 0x000fe200007fe4ff */
[----:B------:R-:W-:Y:S08]  /*0600*/  BRA.U UP0, `(.L_x_1) ;  /* 0xfffffffd00147547 */ /* 0x000ff0000b83ffff */
[----:B------:R-:W-:-:S06]  /*0610*/  ULOP3.LUT UR4, UR18, 0x7ffffff8, URZ, 0xc0, !UPT ;  /* 0x7ffffff812047892 */ /* 0x000fcc000f8ec0ff */
[----:B------:R-:W-:-:S07]  /*0620*/  MOV R4, UR4 ;  /* 0x0000000400047c02 */ /* 0x000fce0008000f00 */
.L_x_0:
[----:B------:R-:W-:-:S06]  /*0630*/  ULOP3.LUT UR4, UR18, 0x7, URZ, 0xc0, !UPT ;  /* 0x0000000712047892 */ /* 0x000fcc000f8ec0ff */
[----:B------:R-:W-:-:S13]  /*0640*/  ISETP.NE.AND P0, PT, RZ, UR4, PT ;  /* 0x00000004ff007c0c */ /* 0x000fda000bf05270 */
[----:B------:R-:W-:Y:S05]  /*0650*/  @!P0 EXIT ;  /* 0x000000000000894d */ /* 0x000fea0003800000 */
[----:B------:R-:W-:Y:S02]  /*0660*/  UISETP.GE.U32.AND UP0, UPT, UR4, 0x4, UPT ;  /* 0x000000040400788c */ /* 0x000fe4000bf06070 */
[----:B------:R-:W-:-:S07]  /*0670*/  ULOP3.LUT UR4, UR18, 0x3, URZ, 0xc0, !UPT ;  /* 0x0000000312047892 */ /* 0x000fce000f8ec0ff */
[----:B------:R-:W-:Y:S05]  /*0680*/  BRA.U !UP0, `(.L_x_2) ;  /* 0x0000000108887547 */ /* 0x000fea000b800000 */
[----:B------:R-:W1:Y:S01]  /*0690*/  LDC.64 R10, c[0x0][0x380] ;  /* 0x0000e000ff0a7b82 */ /* 0x000e620000000a00 */
[----:B------:R-:W-:Y:S01]  /*06a0*/  IADD3 R9, PT, PT, R5, R4, RZ ;  /* 0x0000000405097210 */ /* 0x000fe20007ffe0ff */
[----:B------:R-:W-:Y:S01]  /*06b0*/  IMAD R15, R4, UR18, R0 ;  /* 0x00000012040f7c24 */ /* 0x000fe2000f8e0200 */
[----:B------:R-:W3:Y:S05]  /*06c0*/  LDCU.64 UR6, c[0x0][0x380] ;  /* 0x00007000ff0677ac */ /* 0x000eea0008000a00 */
[----:B------:R-:W4:Y:S01]  /*06d0*/  LDC.64 R12, c[0x0][0x388] ;  /* 0x0000e200ff0c7b82 */ /* 0x000f220000000a00 */
[----:B-1----:R-:W-:-:S06]  /*06e0*/  IMAD.WIDE.U32 R10, R9, 0x4, R10 ;  /* 0x00000004090a7825 */ /* 0x002fcc00078e000a */
[----:B------:R-:W5:Y:S01]  /*06f0*/  LDG.E R10, desc[UR16][R10.64] ;  /* 0x000000100a0a7981 */ /* 0x000f62000c1e1900 */
[----:B----4-:R-:W-:-:S05]  /*0700*/  IMAD.WIDE R12, R15, 0x4, R12 ;  /* 0x000000040f0c7825 */ /* 0x010fca00078e020c */
[----:B------:R-:W5:Y:S01]  /*0710*/  LDG.E R6, desc[UR16][R12.64] ;  /* 0x000000100c067981 */ /* 0x000f62000c1e1900 */
[----:B------:R-:W-:Y:S01]  /*0720*/  IADD3 R9, P0, PT, R5, R4, RZ ;  /* 0x0000000405097210 */ /* 0x000fe20007f1e0ff */
[----:B--2---:R-:W-:-:S03]  /*0730*/  IMAD.U32 R17, RZ, RZ, UR18 ;  /* 0x00000012ff117e24 */ /* 0x004fc6000f8e00ff */
[----:B------:R-:W-:Y:S02]  /*0740*/  IADD3.X R14, PT, PT, RZ, RZ, RZ, P0, !PT ;  /* 0x000000ffff0e7210 */ /* 0x000fe400007fe4ff */
[----:B---3--:R-:W-:-:S04]  /*0750*/  LEA R8, P0, R9, UR6, 0x2 ;  /* 0x0000000609087c11 */ /* 0x008fc8000f8010ff */
[----:B------:R-:W-:Y:S01]  /*0760*/  LEA.HI.X R9, R9, UR7, R14, 0x2, P0 ;  /* 0x0000000709097c11 */ /* 0x000fe200080f140e */
[----:B-----5:R-:W-:Y:S02]  /*0770*/  IMAD R15, R10, R6, R7 ;  /* 0x000000060a0f7224 */ /* 0x020fe400078e0207 */
[----:B------:R-:W-:-:S03]  /*0780*/  IMAD.WIDE.U32 R6, R17, 0x4, R12 ;  /* 0x0000000411067825 */ /* 0x000fc600078e000c */
[----:B------:R1:W-:Y:S04]  /*0790*/  STG.E desc[UR16][R2.64], R15 ;  /* 0x0000000f02007986 */ /* 0x0003e8000c101910 */
[----:B------:R-:W2:Y:S04]  /*07a0*/  LDG.E R11, desc[UR16][R6.64] ;  /* 0x00000010060b7981 */ /* 0x000ea8000c1e1900 */
[----:B------:R-:W2:Y:S01]  /*07b0*/  LDG.E R10, desc[UR16][R8.64+0x4] ;  /* 0x00000410080a7981 */ /* 0x000ea2000c1e1900 */
[----:B------:R-:W-:Y:S01]  /*07c0*/  MOV R13, UR18 ;  /* 0x00000012000d7c02 */ /* 0x000fe20008000f00 */
[----:B--2---:R-:W-:-:S04]  /*07d0*/  IMAD R17, R10, R11, R15 ;  /* 0x0000000b0a117224 */ /* 0x004fc800078e020f */
[----:B------:R-:W-:Y:S01]  /*07e0*/  IMAD.WIDE.U32 R10, R13, 0x4, R6 ;  /* 0x000000040d0a7825 */ /* 0x000fe200078e0006 */
        /* <DEDUP_REMOVED lines=9> */
[----:B------:R-:W-:Y:S01]  /*0880*/  IADD3 R4, PT, PT, R4, 0x4, RZ ;  /* 0x0000000404047810 */ /* 0x000fe20007ffe0ff */
[----:B--2---:R-:W-:-:S05]  /*0890*/  IMAD R7, R6, R12, R19 ;  /* 0x0000000c06077224 */ /* 0x004fca00078e0213 */
[----:B------:R1:W-:Y:S02]  /*08a0*/  STG.E desc[UR16][R2.64], R7 ;  /* 0x0000000702007986 */ /* 0x0003e4000c101910 */
.L_x_2:
[----:B------:R-:W-:-:S13]  /*08b0*/  ISETP.NE.AND P0, PT, RZ, UR4, PT ;  /* 0x00000004ff007c0c */ /* 0x000fda000bf05270 */
[----:B------:R-:W-:Y:S05]  /*08c0*/  @!P0 EXIT ;  /* 0x000000000000894d */ /* 0x000fea0003800000 */
[----:B------:R-:W-:-:S09]  /*08d0*/  UISETP.NE.AND UP0, UPT, UR4, 0x1, UPT ;  /* 0x000000010400788c */ /* 0x000fd2000bf05270 */
[----:B------:R-:W-:Y:S05]  /*08e0*/  BRA.U !UP0, `(.L_x_3) ;  /* 0x0000000108587547 */ /* 0x000fea000b800000 */
[----:B------:R-:W3:Y:S01]  /*08f0*/  LDC.64 R8, c[0x0][0x380] ;  /* 0x0000e000ff087b82 */ /* 0x000ee20000000a00 */
[----:B------:R-:W-:Y:S01]  /*0900*/  IADD3 R11, PT, PT, R5, R4, RZ ;  /* 0x00000004050b7210 */ /* 0x000fe20007ffe0ff */
[----:B-1----:R-:W-:Y:S01]  /*0910*/  IMAD R15, R4, UR18, R0 ;  /* 0x00000012040f7c24 */ /* 0x002fe2000f8e0200 */
[----:B------:R-:W1:Y:S05]  /*0920*/  LDCU.64 UR4, c[0x0][0x380] ;  /* 0x00007000ff0477ac */ /* 0x000e6a0008000a00 */
[----:B------:R-:W4:Y:S01]  /*0930*/  LDC.64 R12, c[0x0][0x388] ;  /* 0x0000e200ff0c7b82 */ /* 0x000f220000000a00 */
[----:B---3--:R-:W-:-:S06]  /*0940*/  IMAD.WIDE.U32 R10, R11, 0x4, R8 ;  /* 0x000000040b0a7825 */ /* 0x008fcc00078e0008 */
[----:B------:R-:W2:Y:S01]  /*0950*/  LDG.E R10, desc[UR16][R10.64] ;  /* 0x000000100a0a7981 */ /* 0x000ea2000c1e1900 */
[----:B----4-:R-:W-:-:S05]  /*0960*/  IMAD.WIDE R12, R15, 0x4, R12 ;  /* 0x000000040f0c7825 */ /* 0x010fca00078e020c */
[----:B------:R-:W2:Y:S01]  /*0970*/  LDG.E R6, desc[UR16][R12.64] ;  /* 0x000000100c067981 */ /* 0x000ea2000c1e1900 */
[----:B------:R-:W-:Y:S02]  /*0980*/  IADD3 R9, P0, PT, R5, R4, RZ ;  /* 0x0000000405097210 */ /* 0x000fe40007f1e0ff */
[----:B------:R-:W-:Y:S02]  /*0990*/  MOV R15, UR18 ;  /* 0x00000012000f7c02 */ /* 0x000fe40008000f00 */
[----:B------:R-:W-:Y:S02]  /*09a0*/  IADD3.X R14, PT, PT, RZ, RZ, RZ, P0, !PT ;  /* 0x000000ffff0e7210 */ /* 0x000fe400007fe4ff */
[----:B-1----:R-:W-:-:S04]  /*09b0*/  LEA R8, P0, R9, UR4, 0x2 ;  /* 0x0000000409087c11 */ /* 0x002fc8000f8010ff */
[----:B------:R-:W-:Y:S01]  /*09c0*/  LEA.HI.X R9, R9, UR5, R14, 0x2, P0 ;  /* 0x0000000509097c11 */ /* 0x000fe200080f140e */
[----:B------:R-:W-:-:S04]  /*09d0*/  IMAD.WIDE.U32 R14, R15, 0x4, R12 ;  /* 0x000000040f0e7825 */ /* 0x000fc800078e000c */
[----:B--2---:R-:W-:-:S05]  /*09e0*/  IMAD R17, R10, R6, R7 ;  /* 0x000000060a117224 */ /* 0x004fca00078e0207 */
[----:B------:R3:W-:Y:S04]  /*09f0*/  STG.E desc[UR16][R2.64], R17 ;  /* 0x0000001102007986 */ /* 0x0007e8000c101910 */
[----:B------:R-:W2:Y:S04]  /*0a00*/  LDG.E R14, desc[UR16][R14.64] ;  /* 0x000000100e0e7981 */ /* 0x000ea8000c1e1900 */
[----:B------:R-:W2:Y:S01]  /*0a10*/  LDG.E R8, desc[UR16][R8.64+0x4] ;  /* 0x0000041008087981 */ /* 0x000ea2000c1e1900 */
[----:B------:R-:W-:Y:S01]  /*0a20*/  IADD3 R4, PT, PT, R4, 0x2, RZ ;  /* 0x0000000204047810 */ /* 0x000fe20007ffe0ff */
[----:B--2---:R-:W-:-:S05]  /*0a30*/  IMAD R7, R8, R14, R17 ;  /* 0x0000000e08077224 */ /* 0x004fca00078e0211 */
[----:B------:R3:W-:Y:S02]  /*0a40*/  STG.E desc[UR16][R2.64], R7 ;  /* 0x0000000702007986 */ /* 0x0007e4000c101910 */
.L_x_3:
[----:B------:R-:W-:-:S04]  /*0a50*/  ULOP3.LUT UR4, UR18, 0x1, URZ, 0xc0, !UPT ;  /* 0x0000000112047892 */ /* 0x000fc8000f8ec0ff */
[----:B------:R-:W-:-:S06]  /*0a60*/  UISETP.NE.U32.AND UP0, UPT, UR4, 0x1, UPT ;  /* 0x000000010400788c */ /* 0x000fcc000bf05070 */
[----:B------:R-:W-:-:S13]  /*0a70*/  PLOP3.LUT P0, PT, PT, PT, UP0, 0x80, 0x8 ;  /* 0x000000000008781c */ /* 0x000fda0003f0f008 */
[----:B------:R-:W-:Y:S05]  /*0a80*/  @P0 EXIT ;  /* 0x000000000000094d */ /* 0x000fea0003800000 */
[----:B------:R-:W4:Y:S01]  /*0a90*/  LDC.64 R8, c[0x0][0x380] ;  /* 0x0000e000ff087b82 */ /* 0x000f220000000a00 */
[----:B------:R-:W-:Y:S01]  /*0aa0*/  IADD3 R5, PT, PT, R5, R4, RZ ;  /* 0x0000000405057210 */ /* 0x000fe20007ffe0ff */
[----:B------:R-:W-:-:S06]  /*0ab0*/  IMAD R13, R4, UR18, R0 ;  /* 0x00000012040d7c24 */ /* 0x000fcc000f8e0200 */
[----:B------:R-:W5:Y:S01]  /*0ac0*/  LDC.64 R10, c[0x0][0x388] ;  /* 0x0000e200ff0a7b82 */ /* 0x000f620000000a00 */
[----:B----4-:R-:W-:-:S06]  /*0ad0*/  IMAD.WIDE.U32 R4, R5, 0x4, R8 ;  /* 0x0000000405047825 */ /* 0x010fcc00078e0008 */
[----:B------:R-:W1:Y:S01]  /*0ae0*/  LDG.E R4, desc[UR16][R4.64] ;  /* 0x0000001004047981 */ /* 0x000e62000c1e1900 */
[----:B-----5:R-:W-:-:S06]  /*0af0*/  IMAD.WIDE R8, R13, 0x4, R10 ;  /* 0x000000040d087825 */ /* 0x020fcc00078e020a */
[----:B------:R-:W1:Y:S02]  /*0b00*/  LDG.E R8, desc[UR16][R8.64] ;  /* 0x0000001008087981 */ /* 0x000e64000c1e1900 */
[----:B-123--:R-:W-:-:S05]  /*0b10*/  IMAD R7, R4, R8, R7 ;  /* 0x0000000804077224 */ /* 0x00efca00078e0207 */
[----:B------:R-:W-:Y:S01]  /*0b20*/  STG.E desc[UR16][R2.64], R7 ;  /* 0x0000000702007986 */ /* 0x000fe2000c101910 */
[----:B------:R-:W-:Y:S05]  /*0b30*/  EXIT ;  /* 0x000000000000794d */ /* 0x000fea0003800000 */
.L_x_4:
[----:B------:R-:W-:-:S00]  /*0b40*/  BRA `(.L_x_4) ;  /* 0xfffffffc00fc7947 */ /* 0x000fc0000383ffff */
[----:B------:R-:W-:-:S00]  /*0b50*/  NOP ;  /* 0x0000000000007918 */ /* 0x000fc00000000000 */
        /* <DEDUP_REMOVED lines=10> */
.L_x_5:


//--------------------- .nv.shared.reserved.0     --------------------------
	.section	.nv.shared.reserved.0,"aw",@nobits
	.weak		__nv_reservedSMEM_offset_0_alias
	.size		__nv_reservedSMEM_offset_0_alias, 0, 64
	.other		__nv_reservedSMEM_offset_0_alias,@"STO_CUDA_RESERVED_SHARED STV_DEFAULT"
__nv_reservedSMEM_offset_0_alias:
	.zero		0
	.zero		64


//--------------------- .nv.constant0._Z9matrixMulPKiS0_Pii --------------------------
	.section	.nv.constant0._Z9matrixMulPKiS0_Pii,"a",@progbits
	.sectionflags	@""
	.align	4
.nv.constant0._Z9matrixMulPKiS0_Pii:
	.zero		924


//--------------------- SYMBOLS --------------------------

	.type		.nv.reservedSmem.offset0,@object
	.size		.nv.reservedSmem.offset0,0x4
